//
// Generated by NVIDIA NVVM Compiler
//
// Compiler Build ID: CL-36424714
// Cuda compilation tools, release 13.0, V13.0.88
// Based on NVVM 20.0.0
//

.version 9.0
.target sm_100
.address_size 64

	// .globl	_Z15MatrixMulKernelPfS_S_iii
// _ZZ15MatrixMulKernelPfS_S_iiiE3Mds has been demoted
// _ZZ15MatrixMulKernelPfS_S_iiiE3Nds has been demoted

.visible .entry _Z15MatrixMulKernelPfS_S_iii(
	.param .u64 .ptr .align 1 _Z15MatrixMulKernelPfS_S_iii_param_0,
	.param .u64 .ptr .align 1 _Z15MatrixMulKernelPfS_S_iii_param_1,
	.param .u64 .ptr .align 1 _Z15MatrixMulKernelPfS_S_iii_param_2,
	.param .u32 _Z15MatrixMulKernelPfS_S_iii_param_3,
	.param .u32 _Z15MatrixMulKernelPfS_S_iii_param_4,
	.param .u32 _Z15MatrixMulKernelPfS_S_iii_param_5
)
{
	.reg .pred 	%p<39>;
	.reg .b32 	%r<132>;
	.reg .b32 	%f<115>;
	.reg .b64 	%rd<36>;
	// demoted variable
	.shared .align 4 .b8 _ZZ15MatrixMulKernelPfS_S_iiiE3Mds[64];
	// demoted variable
	.shared .align 4 .b8 _ZZ15MatrixMulKernelPfS_S_iiiE3Nds[64];
	ld.param.u64 	%rd5, [_Z15MatrixMulKernelPfS_S_iii_param_1];
	ld.param.u32 	%r53, [_Z15MatrixMulKernelPfS_S_iii_param_3];
	ld.param.u32 	%r54, [_Z15MatrixMulKernelPfS_S_iii_param_4];
	ld.param.u32 	%r55, [_Z15MatrixMulKernelPfS_S_iii_param_5];
	cvta.to.global.u64 	%rd1, %rd5;
	mov.u32 	%r56, %ctaid.x;
	mov.u32 	%r57, %ctaid.y;
	mov.u32 	%r1, %tid.x;
	mov.u32 	%r2, %tid.y;
	shl.b32 	%r58, %r57, 2;
	add.s32 	%r3, %r58, %r2;
	shl.b32 	%r4, %r56, 2;
	add.s32 	%r5, %r4, %r1;
	setp.lt.s32 	%p1, %r54, -2;
	mov.f32 	%f114, 0f00000000;
	@%p1 bra 	$L__BB0_27;
	add.s32 	%r60, %r54, -1;
	shr.s32 	%r61, %r60, 31;
	shr.u32 	%r62, %r61, 30;
	add.s32 	%r63, %r60, %r62;
	shr.s32 	%r64, %r63, 2;
	shl.b32 	%r65, %r2, 4;
	mov.u32 	%r66, _ZZ15MatrixMulKernelPfS_S_iiiE3Mds;
	add.s32 	%r6, %r66, %r65;
	mul.lo.s32 	%r7, %r54, %r3;
	mov.u32 	%r67, _ZZ15MatrixMulKernelPfS_S_iiiE3Nds;
	add.s32 	%r68, %r67, %r65;
	shl.b32 	%r69, %r1, 2;
	add.s32 	%r8, %r68, %r69;
	add.s32 	%r9, %r64, 1;
	and.b32  	%r10, %r9, 3;
	setp.lt.s32 	%p2, %r54, 13;
	mov.f32 	%f114, 0f00000000;
	mov.b32 	%r126, 0;
	@%p2 bra 	$L__BB0_20;
	and.b32  	%r126, %r9, 2147483644;
	neg.s32 	%r125, %r126;
	add.s32 	%r71, %r2, 12;
	mad.lo.s32 	%r72, %r55, %r71, %r1;
	add.s32 	%r122, %r72, %r4;
	add.s32 	%r73, %r2, 8;
	mad.lo.s32 	%r74, %r55, %r73, %r1;
	add.s32 	%r121, %r74, %r4;
	add.s32 	%r75, %r2, 4;
	mad.lo.s32 	%r76, %r55, %r75, %r1;
	add.s32 	%r120, %r76, %r4;
	mad.lo.s32 	%r77, %r2, %r55, %r1;
	add.s32 	%r119, %r77, %r4;
	add.s32 	%r117, %r1, %r7;
	mov.f32 	%f114, 0f00000000;
	mov.b32 	%r124, 8;
	cvt.u64.u32 	%rd11, %r1;
	mov.u32 	%r118, %r1;
	mov.u32 	%r123, %r2;
$L__BB0_3:
	setp.ge.s32 	%p3, %r3, %r53;
	setp.ge.s32 	%p4, %r118, %r54;
	mov.f32 	%f101, 0f00000000;
	or.pred  	%p5, %p3, %p4;
	@%p5 bra 	$L__BB0_5;
	ld.param.u64 	%rd32, [_Z15MatrixMulKernelPfS_S_iii_param_0];
	cvta.to.global.u64 	%rd6, %rd32;
	mul.wide.u32 	%rd7, %r117, 4;
	add.s64 	%rd8, %rd6, %rd7;
	ld.global.f32 	%f101, [%rd8];
$L__BB0_5:
	setp.ge.s32 	%p6, %r5, %r55;
	shl.b32 	%r78, %r1, 2;
	add.s32 	%r79, %r6, %r78;
	st.shared.f32 	[%r79], %f101;
	setp.ge.s32 	%p7, %r123, %r54;
	mov.f32 	%f102, 0f00000000;
	or.pred  	%p8, %p7, %p6;
	@%p8 bra 	$L__BB0_7;
	mul.wide.s32 	%rd9, %r119, 4;
	add.s64 	%rd10, %rd1, %rd9;
	ld.global.f32 	%f102, [%rd10];
$L__BB0_7:
	ld.param.u64 	%rd33, [_Z15MatrixMulKernelPfS_S_iii_param_0];
	st.shared.f32 	[%r8], %f102;
	bar.sync 	0;
	ld.shared.f32 	%f38, [%r6];
	shl.b32 	%r80, %r1, 2;
	mov.u32 	%r81, _ZZ15MatrixMulKernelPfS_S_iiiE3Nds;
	add.s32 	%r82, %r81, %r80;
	ld.shared.f32 	%f39, [%r82];
	fma.rn.f32 	%f40, %f38, %f39, %f114;
	ld.shared.f32 	%f41, [%r6+4];
	ld.shared.f32 	%f42, [%r82+16];
	fma.rn.f32 	%f43, %f41, %f42, %f40;
	ld.shared.f32 	%f44, [%r6+8];
	ld.shared.f32 	%f45, [%r82+32];
	fma.rn.f32 	%f46, %f44, %f45, %f43;
	ld.shared.f32 	%f47, [%r6+12];
	ld.shared.f32 	%f48, [%r82+48];
	fma.rn.f32 	%f6, %f47, %f48, %f46;
	bar.sync 	0;
	add.s32 	%r83, %r118, 4;
	setp.ge.s32 	%p10, %r83, %r54;
	add.s32 	%r84, %r124, -8;
	cvt.s64.s32 	%rd12, %r84;
	mul.lo.s32 	%r85, %r54, %r3;
	cvt.u64.u32 	%rd13, %r85;
	add.s64 	%rd14, %rd12, %rd11;
	add.s64 	%rd15, %rd14, %rd13;
	cvta.to.global.u64 	%rd16, %rd33;
	shl.b64 	%rd17, %rd15, 2;
	add.s64 	%rd2, %rd16, %rd17;
	mov.f32 	%f103, 0f00000000;
	or.pred  	%p11, %p3, %p10;
	@%p11 bra 	$L__BB0_9;
	ld.global.f32 	%f103, [%rd2+16];
$L__BB0_9:
	add.s32 	%r87, %r6, %r80;
	st.shared.f32 	[%r87], %f103;
	add.s32 	%r88, %r123, 4;
	setp.ge.s32 	%p13, %r88, %r54;
	mov.f32 	%f104, 0f00000000;
	or.pred  	%p14, %p13, %p6;
	@%p14 bra 	$L__BB0_11;
	mul.wide.s32 	%rd18, %r120, 4;
	add.s64 	%rd19, %rd1, %rd18;
	ld.global.f32 	%f104, [%rd19];
$L__BB0_11:
	st.shared.f32 	[%r8], %f104;
	bar.sync 	0;
	ld.shared.f32 	%f51, [%r6];
	shl.b32 	%r89, %r1, 2;
	mov.u32 	%r90, _ZZ15MatrixMulKernelPfS_S_iiiE3Nds;
	add.s32 	%r91, %r90, %r89;
	ld.shared.f32 	%f52, [%r91];
	fma.rn.f32 	%f53, %f51, %f52, %f6;
	ld.shared.f32 	%f54, [%r6+4];
	ld.shared.f32 	%f55, [%r91+16];
	fma.rn.f32 	%f56, %f54, %f55, %f53;
	ld.shared.f32 	%f57, [%r6+8];
	ld.shared.f32 	%f58, [%r91+32];
	fma.rn.f32 	%f59, %f57, %f58, %f56;
	ld.shared.f32 	%f60, [%r6+12];
	ld.shared.f32 	%f61, [%r91+48];
	fma.rn.f32 	%f11, %f60, %f61, %f59;
	bar.sync 	0;
	add.s32 	%r92, %r118, 8;
	setp.ge.s32 	%p16, %r92, %r54;
	mov.f32 	%f105, 0f00000000;
	or.pred  	%p17, %p3, %p16;
	@%p17 bra 	$L__BB0_13;
	ld.global.f32 	%f105, [%rd2+32];
$L__BB0_13:
	add.s32 	%r94, %r6, %r89;
	st.shared.f32 	[%r94], %f105;
	add.s32 	%r95, %r123, 8;
	setp.ge.s32 	%p19, %r95, %r54;
	mov.f32 	%f106, 0f00000000;
	or.pred  	%p20, %p19, %p6;
	@%p20 bra 	$L__BB0_15;
	mul.wide.s32 	%rd20, %r121, 4;
	add.s64 	%rd21, %rd1, %rd20;
	ld.global.f32 	%f106, [%rd21];
$L__BB0_15:
	st.shared.f32 	[%r8], %f106;
	bar.sync 	0;
	ld.shared.f32 	%f64, [%r6];
	shl.b32 	%r96, %r1, 2;
	mov.u32 	%r97, _ZZ15MatrixMulKernelPfS_S_iiiE3Nds;
	add.s32 	%r98, %r97, %r96;
	ld.shared.f32 	%f65, [%r98];
	fma.rn.f32 	%f66, %f64, %f65, %f11;
	ld.shared.f32 	%f67, [%r6+4];
	ld.shared.f32 	%f68, [%r98+16];
	fma.rn.f32 	%f69, %f67, %f68, %f66;
	ld.shared.f32 	%f70, [%r6+8];
	ld.shared.f32 	%f71, [%r98+32];
	fma.rn.f32 	%f72, %f70, %f71, %f69;
	ld.shared.f32 	%f73, [%r6+12];
	ld.shared.f32 	%f74, [%r98+48];
	fma.rn.f32 	%f16, %f73, %f74, %f72;
	bar.sync 	0;
	add.s32 	%r99, %r118, 12;
	setp.ge.s32 	%p22, %r99, %r54;
	mov.f32 	%f107, 0f00000000;
	or.pred  	%p23, %p3, %p22;
	@%p23 bra 	$L__BB0_17;
	ld.global.f32 	%f107, [%rd2+48];
$L__BB0_17:
	add.s32 	%r101, %r6, %r96;
	st.shared.f32 	[%r101], %f107;
	add.s32 	%r102, %r123, 12;
	setp.ge.s32 	%p25, %r102, %r54;
	mov.f32 	%f108, 0f00000000;
	or.pred  	%p26, %p25, %p6;
	@%p26 bra 	$L__BB0_19;
	mul.wide.s32 	%rd22, %r122, 4;
	add.s64 	%rd23, %rd1, %rd22;
	ld.global.f32 	%f108, [%rd23];
$L__BB0_19:
	st.shared.f32 	[%r8], %f108;
	bar.sync 	0;
	ld.shared.f32 	%f76, [%r6];
	ld.shared.f32 	%f77, [%r98];
	fma.rn.f32 	%f78, %f76, %f77, %f16;
	ld.shared.f32 	%f79, [%r6+4];
	ld.shared.f32 	%f80, [%r98+16];
	fma.rn.f32 	%f81, %f79, %f80, %f78;
	ld.shared.f32 	%f82, [%r6+8];
	ld.shared.f32 	%f83, [%r98+32];
	fma.rn.f32 	%f84, %f82, %f83, %f81;
	ld.shared.f32 	%f85, [%r6+12];
	ld.shared.f32 	%f86, [%r98+48];
	fma.rn.f32 	%f114, %f85, %f86, %f84;
	bar.sync 	0;
	add.s32 	%r125, %r125, 4;
	add.s32 	%r124, %r124, 16;
	add.s32 	%r123, %r123, 16;
	shl.b32 	%r106, %r55, 4;
	add.s32 	%r122, %r122, %r106;
	add.s32 	%r121, %r121, %r106;
	add.s32 	%r120, %r120, %r106;
	add.s32 	%r119, %r119, %r106;
	add.s32 	%r118, %r118, 16;
	add.s32 	%r117, %r117, 16;
	setp.ne.s32 	%p27, %r125, 0;
	@%p27 bra 	$L__BB0_3;
$L__BB0_20:
	setp.eq.s32 	%p28, %r10, 0;
	@%p28 bra 	$L__BB0_27;
	shl.b32 	%r107, %r126, 2;
	add.s32 	%r130, %r2, %r107;
	mad.lo.s32 	%r108, %r55, %r130, %r1;
	add.s32 	%r131, %r108, %r4;
	shl.b32 	%r39, %r55, 2;
	add.s32 	%r128, %r1, %r107;
	mad.lo.s32 	%r129, %r54, %r3, %r128;
	neg.s32 	%r127, %r10;
$L__BB0_22:
	.pragma "nounroll";
	setp.ge.s32 	%p29, %r3, %r53;
	setp.ge.s32 	%p30, %r128, %r54;
	mov.f32 	%f112, 0f00000000;
	or.pred  	%p31, %p29, %p30;
	@%p31 bra 	$L__BB0_24;
	ld.param.u64 	%rd34, [_Z15MatrixMulKernelPfS_S_iii_param_0];
	cvta.to.global.u64 	%rd24, %rd34;
	mul.wide.s32 	%rd25, %r129, 4;
	add.s64 	%rd26, %rd24, %rd25;
	ld.global.f32 	%f112, [%rd26];
$L__BB0_24:
	setp.ge.s32 	%p32, %r5, %r55;
	mov.u32 	%r109, %tid.x;
	shl.b32 	%r110, %r109, 2;
	add.s32 	%r111, %r6, %r110;
	st.shared.f32 	[%r111], %f112;
	setp.ge.s32 	%p33, %r130, %r54;
	mov.f32 	%f113, 0f00000000;
	or.pred  	%p34, %p33, %p32;
	@%p34 bra 	$L__BB0_26;
	mul.wide.s32 	%rd27, %r131, 4;
	add.s64 	%rd28, %rd1, %rd27;
	ld.global.f32 	%f113, [%rd28];
$L__BB0_26:
	st.shared.f32 	[%r8], %f113;
	bar.sync 	0;
	ld.shared.f32 	%f89, [%r6];
	mov.u32 	%r114, _ZZ15MatrixMulKernelPfS_S_iiiE3Nds;
	add.s32 	%r115, %r114, %r110;
	ld.shared.f32 	%f90, [%r115];
	fma.rn.f32 	%f91, %f89, %f90, %f114;
	ld.shared.f32 	%f92, [%r6+4];
	ld.shared.f32 	%f93, [%r115+16];
	fma.rn.f32 	%f94, %f92, %f93, %f91;
	ld.shared.f32 	%f95, [%r6+8];
	ld.shared.f32 	%f96, [%r115+32];
	fma.rn.f32 	%f97, %f95, %f96, %f94;
	ld.shared.f32 	%f98, [%r6+12];
	ld.shared.f32 	%f99, [%r115+48];
	fma.rn.f32 	%f114, %f98, %f99, %f97;
	bar.sync 	0;
	add.s32 	%r131, %r131, %r39;
	add.s32 	%r130, %r130, 4;
	add.s32 	%r129, %r129, 4;
	add.s32 	%r128, %r128, 4;
	add.s32 	%r127, %r127, 1;
	setp.ne.s32 	%p35, %r127, 0;
	@%p35 bra 	$L__BB0_22;
$L__BB0_27:
	setp.ge.s32 	%p36, %r3, %r53;
	setp.ge.s32 	%p37, %r5, %r55;
	or.pred  	%p38, %p36, %p37;
	@%p38 bra 	$L__BB0_29;
	ld.param.u64 	%rd35, [_Z15MatrixMulKernelPfS_S_iii_param_2];
	mad.lo.s32 	%r116, %r55, %r3, %r5;
	cvta.to.global.u64 	%rd29, %rd35;
	mul.wide.u32 	%rd30, %r116, 4;
	add.s64 	%rd31, %rd29, %rd30;
	st.global.f32 	[%rd31], %f114;
$L__BB0_29:
	ret;

}


// ===== COMPILED SASS (sm_100) =====

	.target	sm_100

	.elftype	@"ET_EXEC"


//--------------------- .note.nv.tkinfo           --------------------------
	.section	.note.nv.tkinfo,"",@"SHT_NOTE"
	.sectionflags	@"SHF_NOTE_NV_TKINFO"
	.tkinfo
        /*0018*/ 	.word	0x00000002
        /*0030*/ 	.string	""
        /*0030*/ 	.string	"ptxas"
        /*0030*/ 	.string	"Cuda compilation tools, release 13.0, V13.0.88"
        /*0030*/ 	.string	"Build cuda_13.0.r13.0/compiler.36424714_0"
        /*0030*/ 	.string	"-arch sm_100 -m 64 "



//--------------------- .note.nv.cuinfo           --------------------------
	.section	.note.nv.cuinfo,"",@"SHT_NOTE"
	.sectionflags	@"SHF_NOTE_NV_CUINFO"
        /*0018*/ 	.short	0x0002
        /*001a*/ 	.short	0x0064
        /*001c*/ 	.short	0x0082
	.zero		2


//--------------------- .nv.info                  --------------------------
	.section	.nv.info,"",@"SHT_CUDA_INFO"
	.align	4


	//----- nvinfo : EIATTR_REGCOUNT
	.align		4
        /*0000*/ 	.byte	0x04, 0x2f
        /*0002*/ 	.short	(.L_1 - .L_0)
	.align		4
.L_0:
        /*0004*/ 	.word	index@(_Z15MatrixMulKernelPfS_S_iii)
        /*0008*/ 	.word	0x00000020


	//----- nvinfo : EIATTR_FRAME_SIZE
	.align		4
.L_1:
        /*000c*/ 	.byte	0x04, 0x11
        /*000e*/ 	.short	(.L_3 - .L_2)
	.align		4
.L_2:
        /*0010*/ 	.word	index@(_Z15MatrixMulKernelPfS_S_iii)
        /*0014*/ 	.word	0x00000000


	//----- nvinfo : EIATTR_MIN_STACK_SIZE
	.align		4
.L_3:
        /*0018*/ 	.byte	0x04, 0x12
        /*001a*/ 	.short	(.L_5 - .L_4)
	.align		4
.L_4:
        /*001c*/ 	.word	index@(_Z15MatrixMulKernelPfS_S_iii)
        /*0020*/ 	.word	0x00000000
.L_5:


//--------------------- .nv.compat                --------------------------
	.section	.nv.compat,"",@"SHT_CUDA_COMPAT_INFO"
	.align	4
        /*0000*/ 	.byte	0x02, 0x09, 0x00, 0x00, 0x02, 0x02, 0x01, 0x00, 0x02, 0x05, 0x05, 0x00, 0x03, 0x07, 0x01, 0x01
        /*0010*/ 	.byte	0x02, 0x03, 0x00, 0x00, 0x02, 0x06, 0x01, 0x00, 0x04, 0x0b, 0x08, 0x00, 0x09, 0x00, 0x00, 0x00
        /*0020*/ 	.byte	0x00, 0x00, 0x00, 0x00


//--------------------- .nv.info._Z15MatrixMulKernelPfS_S_iii --------------------------
	.section	.nv.info._Z15MatrixMulKernelPfS_S_iii,"",@"SHT_CUDA_INFO"
	.sectionflags	@""
	.align	4


	//----- nvinfo : EIATTR_CUDA_API_VERSION
	.align		4
        /*0000*/ 	.byte	0x04, 0x37
        /*0002*/ 	.short	(.L_7 - .L_6)
.L_6:
        /*0004*/ 	.word	0x00000082


	//----- nvinfo : EIATTR_KPARAM_INFO
	.align		4
.L_7:
        /*0008*/ 	.byte	0x04, 0x17
        /*000a*/ 	.short	(.L_9 - .L_8)
.L_8:
        /*000c*/ 	.word	0x00000000
        /*0010*/ 	.short	0x0005
        /*0012*/ 	.short	0x0020
        /*0014*/ 	.byte	0x00, 0xf0, 0x11, 0x00


	//----- nvinfo : EIATTR_KPARAM_INFO
	.align		4
.L_9:
        /*0018*/ 	.byte	0x04, 0x17
        /*001a*/ 	.short	(.L_11 - .L_10)
.L_10:
        /*001c*/ 	.word	0x00000000
        /*0020*/ 	.short	0x0004
        /*0022*/ 	.short	0x001c
        /*0024*/ 	.byte	0x00, 0xf0, 0x11, 0x00


	//----- nvinfo : EIATTR_KPARAM_INFO
	.align		4
.L_11:
        /*0028*/ 	.byte	0x04, 0x17
        /*002a*/ 	.short	(.L_13 - .L_12)
.L_12:
        /*002c*/ 	.word	0x00000000
        /*0030*/ 	.short	0x0003
        /*0032*/ 	.short	0x0018
        /*0034*/ 	.byte	0x00, 0xf0, 0x11, 0x00


	//----- nvinfo : EIATTR_KPARAM_INFO
	.align		4
.L_13:
        /*0038*/ 	.byte	0x04, 0x17
        /*003a*/ 	.short	(.L_15 - .L_14)
.L_14:
        /*003c*/ 	.word	0x00000000
        /*0040*/ 	.short	0x0002
        /*0042*/ 	.short	0x0010
        /*0044*/ 	.byte	0x00, 0xf5, 0x21, 0x00


	//----- nvinfo : EIATTR_KPARAM_INFO
	.align		4
.L_15:
        /*0048*/ 	.byte	0x04, 0x17
        /*004a*/ 	.short	(.L_17 - .L_16)
.L_16:
        /*004c*/ 	.word	0x00000000
        /*0050*/ 	.short	0x0001
        /*0052*/ 	.short	0x0008
        /*0054*/ 	.byte	0x00, 0xf5, 0x21, 0x00


	//----- nvinfo : EIATTR_KPARAM_INFO
	.align		4
.L_17:
        /*0058*/ 	.byte	0x04, 0x17
        /*005a*/ 	.short	(.L_19 - .L_18)
.L_18:
        /*005c*/ 	.word	0x00000000
        /*0060*/ 	.short	0x0000
        /*0062*/ 	.short	0x0000
        /*0064*/ 	.byte	0x00, 0xf5, 0x21, 0x00


	//----- nvinfo : EIATTR_SPARSE_MMA_MASK
	.align		4
.L_19:
        /*0068*/ 	.byte	0x03, 0x50
        /*006a*/ 	.short	0x0000


	//----- nvinfo : EIATTR_MAXREG_COUNT
	.align		4
        /*006c*/ 	.byte	0x03, 0x1b
        /*006e*/ 	.short	0x00ff


	//----- nvinfo : EIATTR_NUM_BARRIERS
	.align		4
        /*0070*/ 	.byte	0x02, 0x4c
        /*0072*/ 	.byte	0x01
	.zero		1


	//----- nvinfo : EIATTR_MERCURY_ISA_VERSION
	.align		4
        /*0074*/ 	.byte	0x03, 0x5f
        /*0076*/ 	.short	0x0101


	//----- nvinfo : EIATTR_VRC_CTA_INIT_COUNT
	.align		4
        /*0078*/ 	.byte	0x02, 0x4a
	.zero		1
	.zero		1


	//----- nvinfo : EIATTR_EXIT_INSTR_OFFSETS
	.align		4
        /*007c*/ 	.byte	0x04, 0x1c
        /*007e*/ 	.short	(.L_21 - .L_20)


	//   ....[0]....
.L_20:
        /*0080*/ 	.word	0x00000dd0


	//   ....[1]....
        /*0084*/ 	.word	0x00000e20


	//----- nvinfo : EIATTR_CBANK_PARAM_SIZE
	.align		4
.L_21:
        /*0088*/ 	.byte	0x03, 0x19
        /*008a*/ 	.short	0x0024


	//----- nvinfo : EIATTR_PARAM_CBANK
	.align		4
        /*008c*/ 	.byte	0x04, 0x0a
        /*008e*/ 	.short	(.L_23 - .L_22)
	.align		4
.L_22:
        /*0090*/ 	.word	index@(.nv.constant0._Z15MatrixMulKernelPfS_S_iii)
        /*0094*/ 	.short	0x0380
        /*0096*/ 	.short	0x0024


	//----- nvinfo : EIATTR_SW_WAR
	.align		4
.L_23:
        /*0098*/ 	.byte	0x04, 0x36
        /*009a*/ 	.short	(.L_25 - .L_24)
.L_24:
        /*009c*/ 	.word	0x00000008
.L_25:


//--------------------- .nv.callgraph             --------------------------
	.section	.nv.callgraph,"",@"SHT_CUDA_CALLGRAPH"
	.align	4
	.sectionentsize	8
	.align		4
        /*0000*/ 	.word	0x00000000
	.align		4
        /*0004*/ 	.word	0xffffffff
	.align		4
        /*0008*/ 	.word	0x00000000
	.align		4
        /*000c*/ 	.word	0xfffffffe
	.align		4
        /*0010*/ 	.word	0x00000000
	.align		4
        /*0014*/ 	.word	0xfffffffd
	.align		4
        /*0018*/ 	.word	0x00000000
	.align		4
        /*001c*/ 	.word	0xfffffffc


//--------------------- .text._Z15MatrixMulKernelPfS_S_iii --------------------------
	.section	.text._Z15MatrixMulKernelPfS_S_iii,"ax",@progbits
	.align	128
        .global         _Z15MatrixMulKernelPfS_S_iii
        .type           _Z15MatrixMulKernelPfS_S_iii,@function
        .size           _Z15MatrixMulKernelPfS_S_iii,(.L_x_5 - _Z15MatrixMulKernelPfS_S_iii)
        .other          _Z15MatrixMulKernelPfS_S_iii,@"STO_CUDA_ENTRY STV_DEFAULT"
_Z15MatrixMulKernelPfS_S_iii:
.text._Z15MatrixMulKernelPfS_S_iii:
[----:B------:R-:W-:Y:S01]  /*0000*/  LDC R1, c[0x0][0x37c] ;  /* 0x0000df00ff017b82 */ /* 0x000fe20000000800 */
[----:B------:R-:W0:Y:S01]  /*0010*/  S2R R24, SR_CTAID.Y ;  /* 0x0000000000187919 */ /* 0x000e220000002600 */
[----:B------:R-:W1:Y:S01]  /*0020*/  LDCU UR9, c[0x0][0x39c] ;  /* 0x00007380ff0977ac */ /* 0x000e620008000800 */
[----:B------:R-:W-:Y:S01]  /*0030*/  HFMA2 R15, -RZ, RZ, 0, 0 ;  /* 0x00000000ff0f7431 */ /* 0x000fe200000001ff */
[----:B------:R-:W0:Y:S01]  /*0040*/  S2R R5, SR_TID.Y ;  /* 0x0000000000057919 */ /* 0x000e220000002200 */
[----:B------:R-:W2:Y:S01]  /*0050*/  LDCU.64 UR12, c[0x0][0x358] ;  /* 0x00006b00ff0c77ac */ /* 0x000ea20008000a00 */
[----:B------:R-:W3:Y:S01]  /*0060*/  S2R R2, SR_CTAID.X ;  /* 0x0000000000027919 */ /* 0x000ee20000002500 */
[----:B------:R-:W3:Y:S01]  /*0070*/  S2R R3, SR_TID.X ;  /* 0x0000000000037919 */ /* 0x000ee20000002100 */
[----:B-1----:R-:W-:Y:S01]  /*0080*/  UISETP.GE.AND UP0, UPT, UR9, -0x2, UPT ;  /* 0xfffffffe0900788c */ /* 0x002fe2000bf06270 */
[----:B0-----:R-:W-:Y:S01]  /*0090*/  IMAD R24, R24, 0x4, R5 ;  /* 0x0000000418187824 */ /* 0x001fe200078e0205 */
[----:B---3--:R-:W-:-:S07]  /*00a0*/  LEA R23, R2, R3, 0x2 ;  /* 0x0000000302177211 */ /* 0x008fce00078e10ff */
[----:B--2---:R-:W-:Y:S05]  /*00b0*/  BRA.U !UP0, `(.L_x_0) ;  /* 0x0000000d08347547 */ /* 0x004fea000b800000 */
[----:B------:R-:W0:Y:S01]  /*00c0*/  S2UR UR8, SR_CgaCtaId ;  /* 0x00000000000879c3 */ /* 0x000e220000008800 */
[----:B------:R-:W-:Y:S01]  /*00d0*/  UIADD3 UR4, UPT, UPT, UR9, -0x1, URZ ;  /* 0xffffffff09047890 */ /* 0x000fe2000fffe0ff */
[----:B------:R-:W-:Y:S01]  /*00e0*/  IMAD.MOV.U32 R15, RZ, RZ, RZ ;  /* 0x000000ffff0f7224 */ /* 0x000fe200078e00ff */
[----:B------:R-:W-:Y:S01]  /*00f0*/  UISETP.GE.AND UP1, UPT, UR9, 0xd, UPT ;  /* 0x0000000d0900788c */ /* 0x000fe2000bf26270 */
[----:B------:R-:W-:Y:S01]  /*0100*/  MOV R0, RZ ;  /* 0x000000ff00007202 */ /* 0x000fe20000000f00 */
[----:B------:R-:W-:-:S04]  /*0110*/  USHF.R.S32.HI UR5, URZ, 0x1f, UR4 ;  /* 0x0000001fff057899 */ /* 0x000fc80008011404 */
[----:B------:R-:W-:-:S03]  /*0120*/  ULEA.HI UR5, UR5, UR4, URZ, 0x2 ;  /* 0x0000000405057291 */ /* 0x000fc6000f8f10ff */
[----:B------:R-:W-:Y:S01]  /*0130*/  UMOV UR4, 0x400 ;  /* 0x0000040000047882 */ /* 0x000fe20000000000 */
[----:B------:R-:W-:Y:S02]  /*0140*/  ULEA.HI.SX32 UR5, UR5, 0x1, 0x1e ;  /* 0x0000000105057891 */ /* 0x000fe4000f8ff2ff */
[----:B------:R-:W-:Y:S02]  /*0150*/  UIADD3 UR6, UPT, UPT, UR4, 0x40, URZ ;  /* 0x0000004004067890 */ /* 0x000fe4000fffe0ff */
[----:B------:R-:W-:-:S04]  /*0160*/  ULOP3.LUT UR7, UR5, 0x3, URZ, 0xc0, !UPT ;  /* 0x0000000305077892 */ /* 0x000fc8000f8ec0ff */
[----:B------:R-:W-:Y:S02]  /*0170*/  UISETP.NE.AND UP0, UPT, UR7, URZ, UPT ;  /* 0x000000ff0700728c */ /* 0x000fe4000bf05270 */
[----:B0-----:R-:W-:Y:S02]  /*0180*/  ULEA UR6, UR8, UR6, 0x18 ;  /* 0x0000000608067291 */ /* 0x001fe4000f8ec0ff */
[----:B------:R-:W-:-:S04]  /*0190*/  ULEA UR4, UR8, UR4, 0x18 ;  /* 0x0000000408047291 */ /* 0x000fc8000f8ec0ff */
[C---:B------:R-:W-:Y:S02]  /*01a0*/  LEA R4, R5.reuse, UR6, 0x4 ;  /* 0x0000000605047c11 */ /* 0x040fe4000f8e20ff */
[----:B------:R-:W-:-:S03]  /*01b0*/  LEA R22, R5, UR4, 0x4 ;  /* 0x0000000405167c11 */ /* 0x000fc6000f8e20ff */
[----:B------:R-:W-:Y:S01]  /*01c0*/  IMAD R4, R3, 0x4, R4 ;  /* 0x0000000403047824 */ /* 0x000fe200078e0204 */
[----:B------:R-:W-:Y:S06]  /*01d0*/  BRA.U !UP1, `(.L_x_1) ;  /* 0x0000000909387547 */ /* 0x000fec000b800000 */
[----:B------:R-:W0:Y:S01]  /*01e0*/  LDCU UR4, c[0x0][0x3a0] ;  /* 0x00007400ff0477ac */ /* 0x000e220008000800 */
[C---:B------:R-:W-:Y:S01]  /*01f0*/  IADD3 R0, PT, PT, R5.reuse, 0xc, RZ ;  /* 0x0000000c05007810 */ /* 0x040fe20007ffe0ff */
[C---:B------:R-:W-:Y:S01]  /*0200*/  VIADD R8, R5.reuse, 0x8 ;  /* 0x0000000805087836 */ /* 0x040fe20000000000 */
[----:B------:R-:W-:Y:S01]  /*0210*/  IADD3 R10, PT, PT, R5, 0x4, RZ ;  /* 0x00000004050a7810 */ /* 0x000fe20007ffe0ff */
[----:B------:R-:W1:Y:S01]  /*0220*/  LDCU UR6, c[0x0][0x398] ;  /* 0x00007300ff0677ac */ /* 0x000e620008000800 */
[--C-:B------:R-:W-:Y:S01]  /*0230*/  IMAD R6, R24, UR9, R3.reuse ;  /* 0x0000000918067c24 */ /* 0x100fe2000f8e0203 */
[----:B------:R-:W-:Y:S01]  /*0240*/  MOV R7, R3 ;  /* 0x0000000300077202 */ /* 0x000fe20000000f00 */
[----:B------:R-:W-:Y:S01]  /*0250*/  IMAD.MOV.U32 R15, RZ, RZ, RZ ;  /* 0x000000ffff0f7224 */ /* 0x000fe200078e00ff */
[----:B------:R-:W-:Y:S01]  /*0260*/  ULOP3.LUT UR5, UR5, 0x7ffffffc, URZ, 0xc0, !UPT ;  /* 0x7ffffffc05057892 */ /* 0x000fe2000f8ec0ff */
[----:B------:R-:W2:Y:S03]  /*0270*/  LDCU UR8, c[0x0][0x39c] ;  /* 0x00007380ff0877ac */ /* 0x000ea60008000800 */
[----:B------:R-:W-:Y:S01]  /*0280*/  UIADD3 UR10, UPT, UPT, -UR5, URZ, URZ ;  /* 0x000000ff050a7290 */ /* 0x000fe2000fffe1ff */
[----:B------:R-:W3:Y:S01]  /*0290*/  LDCU.64 UR14, c[0x0][0x380] ;  /* 0x00007000ff0e77ac */ /* 0x000ee20008000a00 */
[----:B0-----:R-:W-:-:S02]  /*02a0*/  IMAD R9, R0, UR4, R3 ;  /* 0x0000000400097c24 */ /* 0x001fc4000f8e0203 */
[--C-:B------:R-:W-:Y:S02]  /*02b0*/  IMAD R11, R10, UR4, R3.reuse ;  /* 0x000000040a0b7c24 */ /* 0x100fe4000f8e0203 */
[--C-:B------:R-:W-:Y:S01]  /*02c0*/  IMAD R17, R8, UR4, R3.reuse ;  /* 0x0000000408117c24 */ /* 0x100fe2000f8e0203 */
[----:B-1----:R-:W-:Y:S01]  /*02d0*/  ISETP.GE.AND P1, PT, R24, UR6, PT ;  /* 0x0000000618007c0c */ /* 0x002fe2000bf26270 */
[----:B------:R-:W-:Y:S01]  /*02e0*/  IMAD R19, R5, UR4, R3 ;  /* 0x0000000405137c24 */ /* 0x000fe2000f8e0203 */
[C---:B------:R-:W-:Y:S01]  /*02f0*/  LEA R16, R2.reuse, R9, 0x2 ;  /* 0x0000000902107211 */ /* 0x040fe200078e10ff */
[C---:B------:R-:W-:Y:S01]  /*0300*/  IMAD R17, R2.reuse, 0x4, R17 ;  /* 0x0000000402117824 */ /* 0x040fe200078e0211 */
[C---:B------:R-:W-:Y:S01]  /*0310*/  LEA R18, R2.reuse, R11, 0x2 ;  /* 0x0000000b02127211 */ /* 0x040fe200078e10ff */
[----:B------:R-:W-:Y:S02]  /*0320*/  IMAD R19, R2, 0x4, R19 ;  /* 0x0000000402137824 */ /* 0x000fe400078e0213 */
[----:B------:R-:W-:Y:S01]  /*0330*/  IMAD.U32 R0, RZ, RZ, UR5 ;  /* 0x00000005ff007e24 */ /* 0x000fe2000f8e00ff */
[----:B--23--:R-:W-:-:S06]  /*0340*/  UMOV UR5, 0x8 ;  /* 0x0000000800057882 */ /* 0x00cfcc0000000000 */
.L_x_2:
[----:B------:R-:W0:Y:S01]  /*0350*/  LDC R20, c[0x0][0x3a0] ;  /* 0x0000e800ff147b82 */ /* 0x000e220000000800 */
[----:B------:R-:W-:Y:S01]  /*0360*/  UMOV UR9, UR8 ;  /* 0x0000000800097c82 */ /* 0x000fe20008000000 */
[----:B------:R-:W-:Y:S01]  /*0370*/  HFMA2 R14, -RZ, RZ, 0, 0 ;  /* 0x00000000ff0e7431 */ /* 0x000fe200000001ff */
[----:B------:R-:W-:Y:S02]  /*0380*/  ISETP.GE.OR P2, PT, R7, UR9, P1 ;  /* 0x0000000907007c0c */ /* 0x000fe40008f46670 */
[----:B------:R-:W-:-:S11]  /*0390*/  CS2R R28, SRZ ;  /* 0x00000000001c7805 */ /* 0x000fd6000001ff00 */
[----:B------:R-:W1:Y:S01]  /*03a0*/  @!P2 LDC.64 R10, c[0x0][0x380] ;  /* 0x0000e000ff0aab82 */ /* 0x000e620000000a00 */
[----:B0-----:R-:W-:-:S04]  /*03b0*/  ISETP.GE.AND P0, PT, R23, R20, PT ;  /* 0x000000141700720c */ /* 0x001fc80003f06270 */
[----:B------:R-:W-:Y:S01]  /*03c0*/  ISETP.GE.OR P3, PT, R5, UR9, P0 ;  /* 0x0000000905007c0c */ /* 0x000fe20008766670 */
[----:B-1----:R-:W-:-:S12]  /*03d0*/  @!P2 IMAD.WIDE.U32 R10, R6, 0x4, R10 ;  /* 0x00000004060aa825 */ /* 0x002fd800078e000a */
[----:B------:R-:W0:Y:S01]  /*03e0*/  @!P3 LDC.64 R8, c[0x0][0x388] ;  /* 0x0000e200ff08bb82 */ /* 0x000e220000000a00 */
[----:B------:R-:W2:Y:S01]  /*03f0*/  @!P2 LDG.E R14, desc[UR12][R10.64] ;  /* 0x0000000c0a0ea981 */ /* 0x000ea2000c1e1900 */
[----:B0-----:R-:W-:-:S05]  /*0400*/  @!P3 IMAD.WIDE R8, R19, 0x4, R8 ;  /* 0x000000041308b825 */ /* 0x001fca00078e0208 */
[----:B------:R-:W3:Y:S01]  /*0410*/  @!P3 LDG.E R29, desc[UR12][R8.64] ;  /* 0x0000000c081db981 */ /* 0x000ee2000c1e1900 */
[----:B------:R-:W0:Y:S01]  /*0420*/  S2UR UR6, SR_CgaCtaId ;  /* 0x00000000000679c3 */ /* 0x000e220000008800 */
[----:B------:R-:W-:Y:S01]  /*0430*/  LEA R25, R3, R22, 0x2 ;  /* 0x0000001603197211 */ /* 0x000fe200078e10ff */
[----:B------:R-:W-:Y:S02]  /*0440*/  UMOV UR4, 0x400 ;  /* 0x0000040000047882 */ /* 0x000fe40000000000 */
[----:B------:R-:W-:-:S04]  /*0450*/  UIADD3 UR4, UPT, UPT, UR4, 0x40, URZ ;  /* 0x0000004004047890 */ /* 0x000fc8000fffe0ff */
[----:B0-----:R-:W-:-:S06]  /*0460*/  ULEA UR6, UR6, UR4, 0x18 ;  /* 0x0000000406067291 */ /* 0x001fcc000f8ec0ff */
[----:B------:R-:W-:Y:S01]  /*0470*/  LEA R21, R3, UR6, 0x2 ;  /* 0x0000000603157c11 */ /* 0x000fe2000f8e10ff */
[----:B------:R-:W-:-:S05]  /*0480*/  VIADD R13, R5, 0x4 ;  /* 0x00000004050d7836 */ /* 0x000fca0000000000 */
[----:B------:R-:W-:Y:S01]  /*0490*/  ISETP.GE.OR P3, PT, R13, UR9, P0 ;  /* 0x000000090d007c0c */ /* 0x000fe20008766670 */
[----:B------:R-:W-:-:S04]  /*04a0*/  UIADD3 UR4, UPT, UPT, UR5, -0x8, URZ ;  /* 0xfffffff805047890 */ /* 0x000fc8000fffe0ff */
[----:B------:R-:W-:Y:S01]  /*04b0*/  USHF.R.S32.HI UR11, URZ, 0x1f, UR4 ;  /* 0x0000001fff0b7899 */ /* 0x000fe20008011404 */
[----:B--2---:R0:W-:Y:S04]  /*04c0*/  STS [R25], R14 ;  /* 0x0000000e19007388 */ /* 0x0041e80000000800 */
[----:B---3--:R-:W-:Y:S01]  /*04d0*/  STS [R4], R29 ;  /* 0x0000001d04007388 */ /* 0x008fe20000000800 */
[----:B------:R-:W-:Y:S06]  /*04e0*/  BAR.SYNC.DEFER_BLOCKING 0x0 ;  /* 0x0000000000007b1d */ /* 0x000fec0000010000 */
[----:B------:R-:W-:Y:S04]  /*04f0*/  LDS R12, [R21] ;  /* 0x00000000150c7984 */ /* 0x000fe80000000800 */
[----:B------:R-:W1:Y:S04]  /*0500*/  LDS.128 R8, [R22] ;  /* 0x0000000016087984 */ /* 0x000e680000000c00 */
[----:B------:R-:W2:Y:S04]  /*0510*/  LDS R26, [R21+0x10] ;  /* 0x00001000151a7984 */ /* 0x000ea80000000800 */
[----:B------:R-:W3:Y:S04]  /*0520*/  LDS R27, [R21+0x20] ;  /* 0x00002000151b7984 */ /* 0x000ee80000000800 */
[----:B------:R-:W4:Y:S01]  /*0530*/  LDS R29, [R21+0x30] ;  /* 0x00003000151d7984 */ /* 0x000f220000000800 */
[----:B0-----:R-:W-:-:S02]  /*0540*/  IMAD R14, R24, UR9, RZ ;  /* 0x00000009180e7c24 */ /* 0x001fc4000f8e02ff */
[----:B-1----:R-:W-:Y:S02]  /*0550*/  FFMA R8, R8, R12, R15 ;  /* 0x0000000c08087223 */ /* 0x002fe4000000000f */
[----:B------:R-:W0:Y:S02]  /*0560*/  @!P3 LDC.64 R12, c[0x0][0x388] ;  /* 0x0000e200ff0cbb82 */ /* 0x000e240000000a00 */
[----:B--2---:R-:W-:Y:S01]  /*0570*/  FFMA R8, R26, R9, R8 ;  /* 0x000000091a087223 */ /* 0x004fe20000000008 */
[----:B------:R-:W-:-:S03]  /*0580*/  IADD3 R15, PT, PT, R7, 0x4, RZ ;  /* 0x00000004070f7810 */ /* 0x000fc60007ffe0ff */
[----:B---3--:R-:W-:Y:S01]  /*0590*/  FFMA R10, R27, R10, R8 ;  /* 0x0000000a1b0a7223 */ /* 0x008fe20000000008 */
[----:B------:R-:W-:Y:S01]  /*05a0*/  ISETP.GE.OR P2, PT, R15, UR9, P1 ;  /* 0x000000090f007c0c */ /* 0x000fe20008f46670 */
[----:B------:R-:W-:Y:S01]  /*05b0*/  BAR.SYNC.DEFER_BLOCKING 0x0 ;  /* 0x0000000000007b1d */ /* 0x000fe20000010000 */
[----:B------:R-:W-:Y:S01]  /*05c0*/  IADD3 R14, P4, P5, R14, UR4, R3 ;  /* 0x000000040e0e7c10 */ /* 0x000fe2000fd9e003 */
[----:B0-----:R-:W-:-:S03]  /*05d0*/  @!P3 IMAD.WIDE R8, R18, 0x4, R12 ;  /* 0x000000041208b825 */ /* 0x001fc600078e020c */
[----:B------:R-:W-:Y:S02]  /*05e0*/  IADD3.X R13, PT, PT, RZ, UR11, RZ, P4, P5 ;  /* 0x0000000bff0d7c10 */ /* 0x000fe4000a7ea4ff */
[----:B------:R-:W-:Y:S01]  /*05f0*/  MOV R12, RZ ;  /* 0x000000ff000c7202 */ /* 0x000fe20000000f00 */
[----:B------:R0:W2:Y:S01]  /*0600*/  @!P3 LDG.E R28, desc[UR12][R8.64] ;  /* 0x0000000c081cb981 */ /* 0x0000a2000c1e1900 */
[----:B------:R-:W-:-:S04]  /*0610*/  LEA R26, P3, R14, UR14, 0x2 ;  /* 0x0000000e0e1a7c11 */ /* 0x000fc8000f8610ff */
[----:B------:R-:W-:-:S05]  /*0620*/  LEA.HI.X R27, R14, UR15, R13, 0x2, P3 ;  /* 0x0000000f0e1b7c11 */ /* 0x000fca00098f140d */
[----:B------:R-:W3:Y:S01]  /*0630*/  @!P2 LDG.E R12, desc[UR12][R26.64+0x10] ;  /* 0x0000100c1a0ca981 */ /* 0x000ee2000c1e1900 */
[----:B----4-:R-:W-:Y:S01]  /*0640*/  FFMA R29, R29, R11, R10 ;  /* 0x0000000b1d1d7223 */ /* 0x010fe2000000000a */
[----:B0-----:R-:W-:-:S05]  /*0650*/  VIADD R8, R5, 0x8 ;  /* 0x0000000805087836 */ /* 0x001fca0000000000 */
[----:B------:R-:W-:Y:S01]  /*0660*/  ISETP.GE.OR P2, PT, R8, UR9, P0 ;  /* 0x0000000908007c0c */ /* 0x000fe20008746670 */
[----:B---3--:R0:W-:Y:S04]  /*0670*/  STS [R25], R12 ;  /* 0x0000000c19007388 */ /* 0x0081e80000000800 */
[----:B--2---:R-:W-:Y:S01]  /*0680*/  STS [R4], R28 ;  /* 0x0000001c04007388 */ /* 0x004fe20000000800 */
[----:B------:R-:W-:Y:S06]  /*0690*/  BAR.SYNC.DEFER_BLOCKING 0x0 ;  /* 0x0000000000007b1d */ /* 0x000fec0000010000 */
[----:B------:R-:W-:Y:S04]  /*06a0*/  LDS R9, [R21] ;  /* 0x0000000015097984 */ /* 0x000fe80000000800 */
[----:B------:R-:W1:Y:S04]  /*06b0*/  LDS.128 R12, [R22] ;  /* 0x00000000160c7984 */ /* 0x000e680000000c00 */
[----:B------:R-:W2:Y:S01]  /*06c0*/  LDS R11, [R21+0x10] ;  /* 0x00001000150b7984 */ /* 0x000ea20000000800 */
[----:B0-----:R-:W-:Y:S01]  /*06d0*/  IADD3 R25, PT, PT, R7, 0x8, RZ ;  /* 0x0000000807197810 */ /* 0x001fe20007ffe0ff */
[----:B-1----:R-:W-:-:S02]  /*06e0*/  FFMA R10, R12, R9, R29 ;  /* 0x000000090c0a7223 */ /* 0x002fc4000000001d */
[----:B------:R-:W0:Y:S01]  /*06f0*/  @!P2 LDC.64 R8, c[0x0][0x388] ;  /* 0x0000e200ff08ab82 */ /* 0x000e220000000a00 */
[----:B------:R-:W1:Y:S01]  /*0700*/  LDS R12, [R21+0x20] ;  /* 0x00002000150c7984 */ /* 0x000e620000000800 */
[----:B--2---:R-:W-:-:S03]  /*0710*/  FFMA R11, R11, R13, R10 ;  /* 0x0000000d0b0b7223 */ /* 0x004fc6000000000a */
[----:B------:R-:W2:Y:S01]  /*0720*/  LDS R10, [R21+0x30] ;  /* 0x00003000150a7984 */ /* 0x000ea20000000800 */
[----:B------:R-:W-:Y:S02]  /*0730*/  HFMA2 R13, -RZ, RZ, 0, 0 ;  /* 0x00000000ff0d7431 */ /* 0x000fe400000001ff */
[----:B------:R-:W-:Y:S02]  /*0740*/  IMAD.MOV.U32 R28, RZ, RZ, RZ ;  /* 0x000000ffff1c7224 */ /* 0x000fe400078e00ff */
[----:B0-----:R-:W-:Y:S01]  /*0750*/  @!P2 IMAD.WIDE R8, R17, 0x4, R8 ;  /* 0x000000041108a825 */ /* 0x001fe200078e0208 */
[----:B------:R-:W-:Y:S06]  /*0760*/  BAR.SYNC.DEFER_BLOCKING 0x0 ;  /* 0x0000000000007b1d */ /* 0x000fec0000010000 */
[----:B------:R-:W3:Y:S01]  /*0770*/  @!P2 LDG.E R13, desc[UR12][R8.64] ;  /* 0x0000000c080da981 */ /* 0x000ee2000c1e1900 */
[----:B------:R-:W-:-:S13]  /*0780*/  ISETP.GE.OR P2, PT, R25, UR9, P1 ;  /* 0x0000000919007c0c */ /* 0x000fda0008f46670 */
[----:B------:R-:W4:Y:S01]  /*0790*/  @!P2 LDG.E R28, desc[UR12][R26.64+0x20] ;  /* 0x0000200c1a1ca981 */ /* 0x000f22000c1e1900 */
[----:B------:R-:W-:Y:S01]  /*07a0*/  LEA R25, R3, R22, 0x2 ;  /* 0x0000001603197211 */ /* 0x000fe200078e10ff */
[----:B-1----:R-:W-:-:S04]  /*07b0*/  FFMA R11, R12, R14, R11 ;  /* 0x0000000e0c0b7223 */ /* 0x002fc8000000000b */
[----:B--2---:R-:W-:Y:S01]  /*07c0*/  FFMA R12, R10, R15, R11 ;  /* 0x0000000f0a0c7223 */ /* 0x004fe2000000000b */
[----:B------:R-:W-:-:S05]  /*07d0*/  VIADD R14, R5, 0xc ;  /* 0x0000000c050e7836 */ /* 0x000fca0000000000 */
[----:B------:R-:W-:Y:S01]  /*07e0*/  ISETP.GE.OR P0, PT, R14, UR9, P0 ;  /* 0x000000090e007c0c */ /* 0x000fe20008706670 */
[----:B----4-:R-:W-:Y:S04]  /*07f0*/  STS [R25], R28 ;  /* 0x0000001c19007388 */ /* 0x010fe80000000800 */
[----:B---3--:R-:W-:Y:S01]  /*0800*/  STS [R4], R13 ;  /* 0x0000000d04007388 */ /* 0x008fe20000000800 */
[----:B------:R-:W-:Y:S06]  /*0810*/  BAR.SYNC.DEFER_BLOCKING 0x0 ;  /* 0x0000000000007b1d */ /* 0x000fec0000010000 */
[----:B------:R-:W-:Y:S04]  /*0820*/  LDS R15, [R21] ;  /* 0x00000000150f7984 */ /* 0x000fe80000000800 */
[----:B------:R-:W0:Y:S04]  /*0830*/  LDS.128 R8, [R22] ;  /* 0x0000000016087984 */ /* 0x000e280000000c00 */
[----:B------:R-:W1:Y:S04]  /*0840*/  LDS R29, [R21+0x10] ;  /* 0x00001000151d7984 */ /* 0x000e680000000800 */
[----:B------:R-:W2:Y:S04]  /*0850*/  LDS R13, [R21+0x20] ;  /* 0x00002000150d7984 */ /* 0x000ea80000000800 */
[----:B------:R-:W3:Y:S01]  /*0860*/  LDS R28, [R21+0x30] ;  /* 0x00003000151c7984 */ /* 0x000ee20000000800 */
[----:B0-----:R-:W-:Y:S01]  /*0870*/  FFMA R8, R8, R15, R12 ;  /* 0x0000000f08087223 */ /* 0x001fe2000000000c */
[----:B------:R-:W-:-:S04]  /*0880*/  IADD3 R12, PT, PT, R7, 0xc, RZ ;  /* 0x0000000c070c7810 */ /* 0x000fc80007ffe0ff */
[----:B------:R-:W-:Y:S01]  /*0890*/  ISETP.GE.OR P2, PT, R12, UR9, P1 ;  /* 0x000000090c007c0c */ /* 0x000fe20008f46670 */
[----:B-1----:R-:W-:Y:S02]  /*08a0*/  FFMA R12, R29, R9, R8 ;  /* 0x000000091d0c7223 */ /* 0x002fe40000000008 */
[----:B------:R-:W0:Y:S01]  /*08b0*/  @!P0 LDC.64 R8, c[0x0][0x388] ;  /* 0x0000e200ff088b82 */ /* 0x000e220000000a00 */
[----:B------:R-:W-:Y:S01]  /*08c0*/  HFMA2 R15, -RZ, RZ, 0, 0 ;  /* 0x00000000ff0f7431 */ /* 0x000fe200000001ff */
[----:B------:R-:W-:-:S06]  /*08d0*/  MOV R29, RZ ;  /* 0x000000ff001d7202 */ /* 0x000fcc0000000f00 */
[----:B------:R-:W-:Y:S01]  /*08e0*/  BAR.SYNC.DEFER_BLOCKING 0x0 ;  /* 0x0000000000007b1d */ /* 0x000fe20000010000 */
[----:B0-----:R-:W-:-:S05]  /*08f0*/  @!P0 IMAD.WIDE R8, R16, 0x4, R8 ;  /* 0x0000000410088825 */ /* 0x001fca00078e0208 */
[----:B------:R-:W4:Y:S04]  /*0900*/  @!P2 LDG.E R29, desc[UR12][R26.64+0x30] ;  /* 0x0000300c1a1da981 */ /* 0x000f28000c1e1900 */
[----:B------:R-:W5:Y:S01]  /*0910*/  @!P0 LDG.E R15, desc[UR12][R8.64] ;  /* 0x0000000c080f8981 */ /* 0x000f62000c1e1900 */
[----:B--2---:R-:W-:Y:S01]  /*0920*/  FFMA R10, R13, R10, R12 ;  /* 0x0000000a0d0a7223 */ /* 0x004fe2000000000c */
[----:B------:R-:W-:-:S03]  /*0930*/  UIADD3 UR10, UPT, UPT, UR10, 0x4, URZ ;  /* 0x000000040a0a7890 */ /* 0x000fc6000fffe0ff */
[----:B---3--:R-:W-:Y:S01]  /*0940*/  FFMA R11, R28, R11, R10 ;  /* 0x0000000b1c0b7223 */ /* 0x008fe2000000000a */
[----:B------:R-:W-:Y:S01]  /*0950*/  UISETP.NE.AND UP1, UPT, UR10, URZ, UPT ;  /* 0x000000ff0a00728c */ /* 0x000fe2000bf25270 */
[C---:B------:R-:W-:Y:S01]  /*0960*/  IMAD R19, R20.reuse, 0x10, R19 ;  /* 0x0000001014137824 */ /* 0x040fe200078e0213 */
[C---:B------:R-:W-:Y:S01]  /*0970*/  LEA R18, R20.reuse, R18, 0x4 ;  /* 0x0000001214127211 */ /* 0x040fe200078e20ff */
[C---:B------:R-:W-:Y:S01]  /*0980*/  IMAD R16, R20.reuse, 0x10, R16 ;  /* 0x0000001014107824 */ /* 0x040fe200078e0210 */
[----:B------:R-:W-:Y:S01]  /*0990*/  LEA R17, R20, R17, 0x4 ;  /* 0x0000001114117211 */ /* 0x000fe200078e20ff */
[----:B------:R-:W-:Y:S01]  /*09a0*/  VIADD R6, R6, 0x10 ;  /* 0x0000001006067836 */ /* 0x000fe20000000000 */
[----:B------:R-:W-:Y:S02]  /*09b0*/  IADD3 R7, PT, PT, R7, 0x10, RZ ;  /* 0x0000001007077810 */ /* 0x000fe40007ffe0ff */
[----:B------:R-:W-:Y:S01]  /*09c0*/  IADD3 R5, PT, PT, R5, 0x10, RZ ;  /* 0x0000001005057810 */ /* 0x000fe20007ffe0ff */
[----:B------:R-:W-:Y:S01]  /*09d0*/  UIADD3 UR5, UPT, UPT, UR5, 0x10, URZ ;  /* 0x0000001005057890 */ /* 0x000fe2000fffe0ff */
[----:B----4-:R-:W-:Y:S04]  /*09e0*/  STS [R25], R29 ;  /* 0x0000001d19007388 */ /* 0x010fe80000000800 */
[----:B-----5:R-:W-:Y:S01]  /*09f0*/  STS [R4], R15 ;  /* 0x0000000f04007388 */ /* 0x020fe20000000800 */
[----:B------:R-:W-:Y:S06]  /*0a00*/  BAR.SYNC.DEFER_BLOCKING 0x0 ;  /* 0x0000000000007b1d */ /* 0x000fec0000010000 */
[----:B------:R-:W-:Y:S04]  /*0a10*/  LDS R9, [R21] ;  /* 0x0000000015097984 */ /* 0x000fe80000000800 */
[----:B------:R-:W0:Y:S04]  /*0a20*/  LDS.128 R12, [R22] ;  /* 0x00000000160c7984 */ /* 0x000e280000000c00 */
[----:B------:R-:W1:Y:S04]  /*0a30*/  LDS R25, [R21+0x10] ;  /* 0x0000100015197984 */ /* 0x000e680000000800 */
[----:B------:R-:W2:Y:S04]  /*0a40*/  LDS R27, [R21+0x20] ;  /* 0x00002000151b7984 */ /* 0x000ea80000000800 */
[----:B------:R-:W3:Y:S01]  /*0a50*/  LDS R26, [R21+0x30] ;  /* 0x00003000151a7984 */ /* 0x000ee20000000800 */
[----:B0-----:R-:W-:-:S04]  /*0a60*/  FFMA R12, R12, R9, R11 ;  /* 0x000000090c0c7223 */ /* 0x001fc8000000000b */
[----:B-1----:R-:W-:-:S04]  /*0a70*/  FFMA R12, R25, R13, R12 ;  /* 0x0000000d190c7223 */ /* 0x002fc8000000000c */
[----:B--2---:R-:W-:-:S04]  /*0a80*/  FFMA R27, R27, R14, R12 ;  /* 0x0000000e1b1b7223 */ /* 0x004fc8000000000c */
[----:B---3--:R-:W-:Y:S01]  /*0a90*/  FFMA R15, R26, R15, R27 ;  /* 0x0000000f1a0f7223 */ /* 0x008fe2000000001b */
[----:B------:R-:W-:Y:S06]  /*0aa0*/  BAR.SYNC.DEFER_BLOCKING 0x0 ;  /* 0x0000000000007b1d */ /* 0x000fec0000010000 */
[----:B------:R-:W-:Y:S05]  /*0ab0*/  BRA.U UP1, `(.L_x_2) ;  /* 0xfffffff901247547 */ /* 0x000fea000b83ffff */
.L_x_1:
[----:B------:R-:W-:Y:S05]  /*0ac0*/  BRA.U !UP0, `(.L_x_0) ;  /* 0x0000000108b07547 */ /* 0x000fea000b800000 */
[----:B------:R-:W0:Y:S01]  /*0ad0*/  S2R R5, SR_TID.Y ;  /* 0x0000000000057919 */ /* 0x000e220000002200 */
[----:B------:R-:W1:Y:S01]  /*0ae0*/  LDCU UR4, c[0x0][0x3a0] ;  /* 0x00007400ff0477ac */ /* 0x000e620008000800 */
[----:B------:R-:W2:Y:S01]  /*0af0*/  LDC R12, c[0x0][0x3a0] ;  /* 0x0000e800ff0c7b82 */ /* 0x000ea20000000800 */
[----:B------:R-:W3:Y:S01]  /*0b00*/  LDCU.64 UR10, c[0x0][0x398] ;  /* 0x00007300ff0a77ac */ /* 0x000ee20008000a00 */
[----:B------:R-:W-:Y:S01]  /*0b10*/  UIADD3 UR7, UPT, UPT, -UR7, URZ, URZ ;  /* 0x000000ff07077290 */ /* 0x000fe2000fffe1ff */
[C---:B0-----:R-:W-:Y:S02]  /*0b20*/  LEA R14, R0.reuse, R5, 0x2 ;  /* 0x00000005000e7211 */ /* 0x041fe400078e10ff */
[----:B------:R-:W-:-:S03]  /*0b30*/  LEA R5, R0, R3, 0x2 ;  /* 0x0000000300057211 */ /* 0x000fc600078e10ff */
[----:B-1----:R-:W-:Y:S02]  /*0b40*/  IMAD R3, R14, UR4, R3 ;  /* 0x000000040e037c24 */ /* 0x002fe4000f8e0203 */
[----:B------:R-:W-:Y:S02]  /*0b50*/  IMAD R0, R24, UR9, R5 ;  /* 0x0000000918007c24 */ /* 0x000fe4000f8e0205 */
[----:B---3--:R-:W-:-:S07]  /*0b60*/  IMAD R13, R2, 0x4, R3 ;  /* 0x00000004020d7824 */ /* 0x008fce00078e0203 */
.L_x_3:
[----:B------:R-:W-:Y:S02]  /*0b70*/  ISETP.GE.AND P0, PT, R5, UR11, PT ;  /* 0x0000000b05007c0c */ /* 0x000fe4000bf06270 */
[----:B------:R-:W-:Y:S02]  /*0b80*/  CS2R R16, SRZ ;  /* 0x0000000000107805 */ /* 0x000fe4000001ff00 */
[----:B--2---:R-:W-:Y:S02]  /*0b90*/  ISETP.GE.AND P1, PT, R23, R12, PT ;  /* 0x0000000c1700720c */ /* 0x004fe40003f26270 */
[----:B------:R-:W-:Y:S02]  /*0ba0*/  ISETP.GE.OR P0, PT, R24, UR10, P0 ;  /* 0x0000000a18007c0c */ /* 0x000fe40008706670 */
[----:B------:R-:W-:-:S11]  /*0bb0*/  ISETP.GE.OR P1, PT, R14, UR11, P1 ;  /* 0x0000000b0e007c0c */ /* 0x000fd60008f26670 */
[----:B------:R-:W0:Y:S08]  /*0bc0*/  @!P0 LDC.64 R6, c[0x0][0x380] ;  /* 0x0000e000ff068b82 */ /* 0x000e300000000a00 */
[----:B------:R-:W1:Y:S01]  /*0bd0*/  @!P1 LDC.64 R2, c[0x0][0x388] ;  /* 0x0000e200ff029b82 */ /* 0x000e620000000a00 */
[----:B0-----:R-:W-:-:S05]  /*0be0*/  @!P0 IMAD.WIDE R6, R0, 0x4, R6 ;  /* 0x0000000400068825 */ /* 0x001fca00078e0206 */
[----:B------:R-:W2:Y:S01]  /*0bf0*/  @!P0 LDG.E R16, desc[UR12][R6.64] ;  /* 0x0000000c06108981 */ /* 0x000ea2000c1e1900 */
[----:B-1----:R-:W-:-:S05]  /*0c00*/  @!P1 IMAD.WIDE R2, R13, 0x4, R2 ;  /* 0x000000040d029825 */ /* 0x002fca00078e0202 */
[----:B------:R-:W3:Y:S01]  /*0c10*/  @!P1 LDG.E R17, desc[UR12][R2.64] ;  /* 0x0000000c02119981 */ /* 0x000ee2000c1e1900 */
[----:B------:R-:W0:Y:S02]  /*0c20*/  S2R R9, SR_TID.X ;  /* 0x0000000000097919 */ /* 0x000e240000002100 */
[C---:B0-----:R-:W-:Y:S02]  /*0c30*/  LEA R21, R9.reuse, R22, 0x2 ;  /* 0x0000001609157211 */ /* 0x041fe400078e10ff */
[----:B------:R-:W-:Y:S01]  /*0c40*/  LEA R20, R9, UR6, 0x2 ;  /* 0x0000000609147c11 */ /* 0x000fe2000f8e10ff */
[----:B------:R-:W-:-:S04]  /*0c50*/  UIADD3 UR7, UPT, UPT, UR7, 0x1, URZ ;  /* 0x0000000107077890 */ /* 0x000fc8000fffe0ff */
[----:B------:R-:W-:Y:S01]  /*0c60*/  UISETP.NE.AND UP0, UPT, UR7, URZ, UPT ;  /* 0x000000ff0700728c */ /* 0x000fe2000bf05270 */
[----:B------:R-:W-:Y:S01]  /*0c70*/  IADD3 R5, PT, PT, R5, 0x4, RZ ;  /* 0x0000000405057810 */ /* 0x000fe20007ffe0ff */
[----:B------:R-:W-:Y:S01]  /*0c80*/  VIADD R14, R14, 0x4 ;  /* 0x000000040e0e7836 */ /* 0x000fe20000000000 */
[----:B------:R-:W-:Y:S02]  /*0c90*/  IADD3 R0, PT, PT, R0, 0x4, RZ ;  /* 0x0000000400007810 */ /* 0x000fe40007ffe0ff */
[----:B------:R-:W-:Y:S01]  /*0ca0*/  LEA R13, R12, R13, 0x2 ;  /* 0x0000000d0c0d7211 */ /* 0x000fe200078e10ff */
[----:B--2---:R-:W-:Y:S04]  /*0cb0*/  STS [R21], R16 ;  /* 0x0000001015007388 */ /* 0x004fe80000000800 */
[----:B---3--:R-:W-:Y:S01]  /*0cc0*/  STS [R4], R17 ;  /* 0x0000001104007388 */ /* 0x008fe20000000800 */
        /* <DEDUP_REMOVED lines=12> */
.L_x_0:
[----:B------:R-:W0:Y:S01]  /*0d90*/  LDCU UR4, c[0x0][0x3a0] ;  /* 0x00007400ff0477ac */ /* 0x000e220008000800 */
[----:B------:R-:W1:Y:S01]  /*0da0*/  LDCU UR5, c[0x0][0x398] ;  /* 0x00007300ff0577ac */ /* 0x000e620008000800 */
[----:B0-----:R-:W-:-:S04]  /*0db0*/  ISETP.GE.AND P0, PT, R23, UR4, PT ;  /* 0x0000000417007c0c */ /* 0x001fc8000bf06270 */
[----:B-1----:R-:W-:-:S13]  /*0dc0*/  ISETP.GE.OR P0, PT, R24, UR5, P0 ;  /* 0x0000000518007c0c */ /* 0x002fda0008706670 */
[----:B------:R-:W-:Y:S05]  /*0dd0*/  @P0 EXIT ;  /* 0x000000000000094d */ /* 0x000fea0003800000 */
[----:B------:R-:W0:Y:S01]  /*0de0*/  LDC.64 R2, c[0x0][0x390] ;  /* 0x0000e400ff027b82 */ /* 0x000e220000000a00 */
[----:B------:R-:W-:-:S04]  /*0df0*/  IMAD R23, R24, UR4, R23 ;  /* 0x0000000418177c24 */ /* 0x000fc8000f8e0217 */
[----:B0-----:R-:W-:-:S05]  /*0e00*/  IMAD.WIDE.U32 R2, R23, 0x4, R2 ;  /* 0x0000000417027825 */ /* 0x001fca00078e0002 */
[----:B------:R-:W-:Y:S01]  /*0e10*/  STG.E desc[UR12][R2.64], R15 ;  /* 0x0000000f02007986 */ /* 0x000fe2000c10190c */
[----:B------:R-:W-:Y:S05]  /*0e20*/  EXIT ;  /* 0x000000000000794d */ /* 0x000fea0003800000 */
.L_x_4:
[----:B------:R-:W-:-:S00]  /*0e30*/  BRA `(.L_x_4) ;  /* 0xfffffffc00fc7947 */ /* 0x000fc0000383ffff */
[----:B------:R-:W-:-:S00]  /*0e40*/  NOP ;  /* 0x0000000000007918 */ /* 0x000fc00000000000 */
        /* <DEDUP_REMOVED lines=11> */
.L_x_5:


//--------------------- .nv.shared._Z15MatrixMulKernelPfS_S_iii --------------------------
	.section	.nv.shared._Z15MatrixMulKernelPfS_S_iii,"aw",@nobits
	.sectionflags	@""
	.align	4
.nv.shared._Z15MatrixMulKernelPfS_S_iii:
	.zero		1152


//--------------------- .nv.shared.reserved.0     --------------------------
	.section	.nv.shared.reserved.0,"aw",@nobits
	.weak		__nv_reservedSMEM_offset_0_alias
	.size		__nv_reservedSMEM_offset_0_alias, 0, 64
	.other		__nv_reservedSMEM_offset_0_alias,@"STO_CUDA_RESERVED_SHARED STV_DEFAULT"
__nv_reservedSMEM_offset_0_alias:
	.zero		0
	.zero		64


//--------------------- .nv.constant0._Z15MatrixMulKernelPfS_S_iii --------------------------
	.section	.nv.constant0._Z15MatrixMulKernelPfS_S_iii,"a",@progbits
	.sectionflags	@""
	.align	4
.nv.constant0._Z15MatrixMulKernelPfS_S_iii:
	.zero		932


//--------------------- SYMBOLS --------------------------

	.type		.nv.reservedSmem.offset0,@object
	.size		.nv.reservedSmem.offset0,0x4
	.type		.nv.reservedSmem.cap,@object
	.size		.nv.reservedSmem.cap,0x4
